	.headerflags	@"EF_CUDA_TEXMODE_UNIFIED EF_CUDA_64BIT_ADDRESS EF_CUDA_ACCELERATORS EF_CUDA_SM90 EF_CUDA_VIRTUAL_SM(EF_CUDA_SM90)"
	.elftype	@"ET_EXEC"


//--------------------- .nv.info                  --------------------------
	.section	.nv.info,"",@"SHT_CUDA_INFO"
	.align	4


	//----- nvinfo : EIATTR_REGCOUNT
	.align		4
        /*0000*/ 	.byte	0x04, 0x2f
        /*0002*/ 	.short	(.L_3 - .L_2)
	.align		4
.L_2:
        /*0004*/ 	.word	index@(triton_poi_fused__native_batch_norm_legit_no_training_relu_11)
        /*0008*/ 	.word	0x00000010


	//----- nvinfo : EIATTR_MIN_STACK_SIZE
	.align		4
.L_3:
        /*000c*/ 	.byte	0x04, 0x12
        /*000e*/ 	.short	(.L_5 - .L_4)
	.align		4
.L_4:
        /*0010*/ 	.word	index@(triton_poi_fused__native_batch_norm_legit_no_training_relu_11)
        /*0014*/ 	.word	0x00000000


	//----- nvinfo : EIATTR_FRAME_SIZE
	.align		4
.L_5:
        /*0018*/ 	.byte	0x04, 0x11
        /*001a*/ 	.short	(.L_7 - .L_6)
	.align		4
.L_6:
        /*001c*/ 	.word	index@(triton_poi_fused__native_batch_norm_legit_no_training_relu_11)
        /*0020*/ 	.word	0x00000000


	//----- nvinfo : EIATTR_MIN_STACK_SIZE
	.align		4
.L_7:
        /*0024*/ 	.byte	0x04, 0x12
        /*0026*/ 	.short	(.L_9 - .L_8)
	.align		4
.L_8:
        /*0028*/ 	.word	index@(triton_poi_fused__native_batch_norm_legit_no_training_relu_11)
        /*002c*/ 	.word	0x00000000
.L_9:


//--------------------- .nv.info.triton_poi_fused__native_batch_norm_legit_no_training_relu_11 --------------------------
	.section	.nv.info.triton_poi_fused__native_batch_norm_legit_no_training_relu_11,"",@"SHT_CUDA_INFO"
	.sectionflags	@""
	.align	4


	//----- nvinfo : EIATTR_CUDA_API_VERSION
	.align		4
        /*0000*/ 	.byte	0x04, 0x37
        /*0002*/ 	.short	(.L_11 - .L_10)
.L_10:
        /*0004*/ 	.word	0x0000007c


	//----- nvinfo : EIATTR_KPARAM_INFO
	.align		4
.L_11:
        /*0008*/ 	.byte	0x04, 0x17
        /*000a*/ 	.short	(.L_13 - .L_12)
.L_12:
        /*000c*/ 	.word	0x00000000
        /*0010*/ 	.short	0x0006
        /*0012*/ 	.short	0x0030
        /*0014*/ 	.byte	0x00, 0xf0, 0x11, 0x00


	//----- nvinfo : EIATTR_KPARAM_INFO
	.align		4
.L_13:
        /*0018*/ 	.byte	0x04, 0x17
        /*001a*/ 	.short	(.L_15 - .L_14)
.L_14:
        /*001c*/ 	.word	0x00000000
        /*0020*/ 	.short	0x0005
        /*0022*/ 	.short	0x0028
        /*0024*/ 	.byte	0x00, 0xf4, 0x21, 0x00


	//----- nvinfo : EIATTR_KPARAM_INFO
	.align		4
.L_15:
        /*0028*/ 	.byte	0x04, 0x17
        /*002a*/ 	.short	(.L_17 - .L_16)
.L_16:
        /*002c*/ 	.word	0x00000000
        /*0030*/ 	.short	0x0004
        /*0032*/ 	.short	0x0020
        /*0034*/ 	.byte	0x00, 0xf4, 0x21, 0x00


	//----- nvinfo : EIATTR_KPARAM_INFO
	.align		4
.L_17:
        /*0038*/ 	.byte	0x04, 0x17
        /*003a*/ 	.short	(.L_19 - .L_18)
.L_18:
        /*003c*/ 	.word	0x00000000
        /*0040*/ 	.short	0x0003
        /*0042*/ 	.short	0x0018
        /*0044*/ 	.byte	0x00, 0xf4, 0x21, 0x00


	//----- nvinfo : EIATTR_KPARAM_INFO
	.align		4
.L_19:
        /*0048*/ 	.byte	0x04, 0x17
        /*004a*/ 	.short	(.L_21 - .L_20)
.L_20:
        /*004c*/ 	.word	0x00000000
        /*0050*/ 	.short	0x0002
        /*0052*/ 	.short	0x0010
        /*0054*/ 	.byte	0x00, 0xf4, 0x21, 0x00


	//----- nvinfo : EIATTR_KPARAM_INFO
	.align		4
.L_21:
        /*0058*/ 	.byte	0x04, 0x17
        /*005a*/ 	.short	(.L_23 - .L_22)
.L_22:
        /*005c*/ 	.word	0x00000000
        /*0060*/ 	.short	0x0001
        /*0062*/ 	.short	0x0008
        /*0064*/ 	.byte	0x00, 0xf4, 0x21, 0x00


	//----- nvinfo : EIATTR_KPARAM_INFO
	.align		4
.L_23:
        /*0068*/ 	.byte	0x04, 0x17
        /*006a*/ 	.short	(.L_25 - .L_24)
.L_24:
        /*006c*/ 	.word	0x00000000
        /*0070*/ 	.short	0x0000
        /*0072*/ 	.short	0x0000
        /*0074*/ 	.byte	0x00, 0xf4, 0x21, 0x00


	//----- nvinfo : EIATTR_SPARSE_MMA_MASK
	.align		4
.L_25:
        /*0078*/ 	.byte	0x03, 0x50
        /*007a*/ 	.short	0x0000


	//----- nvinfo : EIATTR_MAXREG_COUNT
	.align		4
        /*007c*/ 	.byte	0x03, 0x1b
        /*007e*/ 	.short	0x00ff


	//----- nvinfo : EIATTR_EXIT_INSTR_OFFSETS
	.align		4
        /*0080*/ 	.byte	0x04, 0x1c
        /*0082*/ 	.short	(.L_27 - .L_26)


	//   ....[0]....
.L_26:
        /*0084*/ 	.word	0x000002d0


	//----- nvinfo : EIATTR_REQNTID
	.align		4
.L_27:
        /*0088*/ 	.byte	0x04, 0x10
        /*008a*/ 	.short	(.L_29 - .L_28)
.L_28:
        /*008c*/ 	.word	0x00000080
        /*0090*/ 	.word	0x00000001
        /*0094*/ 	.word	0x00000001


	//----- nvinfo : EIATTR_CBANK_PARAM_SIZE
	.align		4
.L_29:
        /*0098*/ 	.byte	0x03, 0x19
        /*009a*/ 	.short	0x0034


	//----- nvinfo : EIATTR_PARAM_CBANK
	.align		4
        /*009c*/ 	.byte	0x04, 0x0a
        /*009e*/ 	.short	(.L_31 - .L_30)
	.align		4
.L_30:
        /*00a0*/ 	.word	index@(.nv.constant0.triton_poi_fused__native_batch_norm_legit_no_training_relu_11)
        /*00a4*/ 	.short	0x0210
        /*00a6*/ 	.short	0x0034


	//----- nvinfo : EIATTR_SW_WAR
	.align		4
.L_31:
        /*00a8*/ 	.byte	0x04, 0x36
        /*00aa*/ 	.short	(.L_33 - .L_32)
.L_32:
        /*00ac*/ 	.word	0x00000008
.L_33:


//--------------------- .nv.callgraph             --------------------------
	.section	.nv.callgraph,"",@"SHT_CUDA_CALLGRAPH"
	.align	4
	.sectionentsize	8
	.align		4
        /*0000*/ 	.word	0x00000000
	.align		4
        /*0004*/ 	.word	0xffffffff
	.align		4
        /*0008*/ 	.word	0x00000000
	.align		4
        /*000c*/ 	.word	0xfffffffe
	.align		4
        /*0010*/ 	.word	0x00000000
	.align		4
        /*0014*/ 	.word	0xfffffffd
	.align		4
        /*0018*/ 	.word	0x00000000
	.align		4
        /*001c*/ 	.word	0xfffffffc


//--------------------- .nv.constant4             --------------------------
	.section	.nv.constant4,"a",@progbits
	.align	8
	.align		8
.nv.constant4:
        /*0000*/ 	.dword	_$_str
	.align		8
        /*0008*/ 	.dword	_$_str_$_2


//--------------------- .text.triton_poi_fused__native_batch_norm_legit_no_training_relu_11 --------------------------
	.section	.text.triton_poi_fused__native_batch_norm_legit_no_training_relu_11,"ax",@progbits
	.align	128
        .global         triton_poi_fused__native_batch_norm_legit_no_training_relu_11
        .type           triton_poi_fused__native_batch_norm_legit_no_training_relu_11,@function
        .size           triton_poi_fused__native_batch_norm_legit_no_training_relu_11,(.L_x_1 - triton_poi_fused__native_batch_norm_legit_no_training_relu_11)
        .other          triton_poi_fused__native_batch_norm_legit_no_training_relu_11,@"STO_CUDA_ENTRY STV_DEFAULT"
triton_poi_fused__native_batch_norm_legit_no_training_relu_11:
.text.triton_poi_fused__native_batch_norm_legit_no_training_relu_11:
[----:B------:R-:W-:Y:S01]  /*0000*/  LDC R1, c[0x0][0x28] ;  /* 0x00000a00ff017b82 */ /* 0x000fe20000000800 */
[----:B------:R-:W1:Y:S07]  /*0010*/  S2R R0, SR_TID.X ;  /* 0x0000000000007919 */ /* 0x000e6e0000002100 */
[----:B------:R-:W2:Y:S01]  /*0020*/  LDC.64 R6, c[0x0][0x220] ;  /* 0x00008800ff067b82 */ /* 0x000ea20000000a00 */
[----:B------:R-:W-:Y:S01]  /*0030*/  ULDC.64 UR4, c[0x0][0x208] ;  /* 0x0000820000047ab9 */ /* 0x000fe20000000a00 */
[----:B------:R-:W3:Y:S06]  /*0040*/  S2R R3, SR_CTAID.X ;  /* 0x0000000000037919 */ /* 0x000eec0000002500 */
[----:B------:R-:W4:Y:S08]  /*0050*/  LDC.64 R4, c[0x0][0x218] ;  /* 0x00008600ff047b82 */ /* 0x000f300000000a00 */
[----:B------:R-:W5:Y:S08]  /*0060*/  LDC.64 R8, c[0x0][0x228] ;  /* 0x00008a00ff087b82 */ /* 0x000f700000000a00 */
[----:B------:R-:W5:Y:S01]  /*0070*/  LDC.64 R10, c[0x0][0x230] ;  /* 0x00008c00ff0a7b82 */ /* 0x000f620000000a00 */
[----:B-1----:R-:W-:-:S02]  /*0080*/  LOP3.LUT R0, R0, 0x7f, RZ, 0xc0, !PT ;  /* 0x0000007f00007812 */ /* 0x002fc400078ec0ff */
[----:B---3--:R-:W-:Y:S02]  /*0090*/  SHF.R.S32.HI R2, RZ, 0x18, R3 ;  /* 0x00000018ff027819 */ /* 0x008fe40000011403 */
[----:B------:R-:W-:Y:S02]  /*00a0*/  LEA R0, R3, R0, 0x7 ;  /* 0x0000000003007211 */ /* 0x000fe400078e38ff */
[----:B------:R-:W-:-:S04]  /*00b0*/  SGXT R3, R2, 0x1 ;  /* 0x000000010203781a */ /* 0x000fc80000000200 */
[----:B------:R-:W-:-:S04]  /*00c0*/  LEA.HI R3, R3, R0, RZ, 0xa ;  /* 0x0000000003037211 */ /* 0x000fc800078f50ff */
[----:B------:R-:W-:-:S04]  /*00d0*/  LOP3.LUT R3, R3, 0xfffffc00, RZ, 0xc0, !PT ;  /* 0xfffffc0003037812 */ /* 0x000fc800078ec0ff */
[----:B------:R-:W-:Y:S02]  /*00e0*/  IADD3 R13, R0, -R3, RZ ;  /* 0x80000003000d7210 */ /* 0x000fe40007ffe0ff */
[----:B------:R-:W1:Y:S03]  /*00f0*/  LDC.64 R2, c[0x0][0x210] ;  /* 0x00008400ff027b82 */ /* 0x000e660000000a00 */
[----:B--2---:R-:W-:-:S06]  /*0100*/  IMAD.WIDE R6, R13, 0x4, R6 ;  /* 0x000000040d067825 */ /* 0x004fcc00078e0206 */
[----:B------:R-:W2:Y:S01]  /*0110*/  LDG.E.EL R6, desc[UR4][R6.64] ;  /* 0x0000000406067981 */ /* 0x000ea2000c2e1900 */
[----:B----4-:R-:W-:-:S04]  /*0120*/  IMAD.WIDE R4, R13, 0x4, R4 ;  /* 0x000000040d047825 */ /* 0x010fc800078e0204 */
[C---:B-----5:R-:W-:Y:S02]  /*0130*/  IMAD.WIDE R8, R13.reuse, 0x4, R8 ;  /* 0x000000040d087825 */ /* 0x060fe400078e0208 */
[----:B------:R3:W4:Y:S02]  /*0140*/  LDG.E.EL R5, desc[UR4][R4.64] ;  /* 0x0000000404057981 */ /* 0x000724000c2e1900 */
[----:B0-----:R-:W-:Y:S02]  /*0150*/  IMAD.WIDE R10, R13, 0x4, R10 ;  /* 0x000000040d0a7825 */ /* 0x001fe400078e020a */
[----:B------:R-:W5:Y:S02]  /*0160*/  LDG.E.EL R8, desc[UR4][R8.64] ;  /* 0x0000000408087981 */ /* 0x000f64000c2e1900 */
[C---:B-1----:R-:W-:Y:S02]  /*0170*/  IMAD.WIDE R2, R0.reuse, 0x4, R2 ;  /* 0x0000000400027825 */ /* 0x042fe400078e0202 */
[----:B------:R-:W5:Y:S04]  /*0180*/  LDG.E.EL R11, desc[UR4][R10.64] ;  /* 0x000000040a0b7981 */ /* 0x000f68000c2e1900 */
[----:B------:R0:W4:Y:S01]  /*0190*/  LDG.E R12, desc[UR4][R2.64] ;  /* 0x00000004020c7981 */ /* 0x000122000c1e1900 */
[----:B---3--:R-:W-:Y:S01]  /*01a0*/  HFMA2.MMA R4, -RZ, RZ, 1.625, 0 ;  /* 0x3e800000ff047435 */ /* 0x008fe200000001ff */
[----:B0-----:R-:W0:Y:S02]  /*01b0*/  LDC.64 R2, c[0x0][0x238] ;  /* 0x00008e00ff027b82 */ /* 0x001e240000000a00 */
[----:B0-----:R-:W-:-:S04]  /*01c0*/  IMAD.WIDE R2, R0, 0x4, R2 ;  /* 0x0000000400027825 */ /* 0x001fc800078e0202 */
[----:B--2---:R-:W-:-:S04]  /*01d0*/  FADD R6, R6, 9.9999997473787516356e-06 ;  /* 0x3727c5ac06067421 */ /* 0x004fc80000000000 */
[----:B------:R-:W0:Y:S02]  /*01e0*/  MUFU.SQRT R7, R6 ;  /* 0x0000000600077308 */ /* 0x000e240000002000 */
[C---:B0-----:R-:W-:Y:S02]  /*01f0*/  FSETP.GT.AND P0, PT, R7.reuse, 8.50705917302346158658e+37, PT ;  /* 0x7e8000000700780b */ /* 0x041fe40003f04000 */
[----:B------:R-:W-:-:S11]  /*0200*/  FSETP.GEU.AND P1, PT, R7, 1.175494350822287508e-38, PT ;  /* 0x008000000700780b */ /* 0x000fd60003f2e000 */
[----:B------:R-:W-:-:S04]  /*0210*/  @P0 FMUL R7, R7, 0.25 ;  /* 0x3e80000007070820 */ /* 0x000fc80000400000 */
[----:B------:R-:W-:-:S06]  /*0220*/  @!P1 FMUL R7, R7, 16777216 ;  /* 0x4b80000007079820 */ /* 0x000fcc0000400000 */
[----:B------:R-:W0:Y:S01]  /*0230*/  MUFU.RCP R7, R7 ;  /* 0x0000000700077308 */ /* 0x000e220000001000 */
[----:B------:R-:W-:Y:S01]  /*0240*/  FSEL R4, R4, 1, P0 ;  /* 0x3f80000004047808 */ /* 0x000fe20000000000 */
[----:B----4-:R-:W-:-:S04]  /*0250*/  FADD R5, R12, -R5 ;  /* 0x800000050c057221 */ /* 0x010fc80000000000 */
[----:B------:R-:W-:-:S04]  /*0260*/  @!P1 FMUL R4, R4, 16777216 ;  /* 0x4b80000004049820 */ /* 0x000fc80000400000 */
[----:B0-----:R-:W-:-:S04]  /*0270*/  FMUL R4, R7, R4 ;  /* 0x0000000407047220 */ /* 0x001fc80000400000 */
[----:B------:R-:W-:-:S04]  /*0280*/  FMUL R4, R5, R4 ;  /* 0x0000000405047220 */ /* 0x000fc80000400000 */
[----:B-----5:R-:W-:-:S05]  /*0290*/  FFMA R4, R8, R4, R11 ;  /* 0x0000000408047223 */ /* 0x020fca000000000b */
[----:B------:R-:W-:-:S04]  /*02a0*/  FSETP.GEU.AND P0, PT, R4, RZ, PT ;  /* 0x000000ff0400720b */ /* 0x000fc80003f0e000 */
[----:B------:R-:W-:-:S05]  /*02b0*/  FSEL R5, R4, RZ, P0 ;  /* 0x000000ff04057208 */ /* 0x000fca0000000000 */
[----:B------:R-:W-:Y:S01]  /*02c0*/  STG.E desc[UR4][R2.64], R5 ;  /* 0x0000000502007986 */ /* 0x000fe2000c101904 */
[----:B------:R-:W-:Y:S05]  /*02d0*/  EXIT ;  /* 0x000000000000794d */ /* 0x000fea0003800000 */
.L_x_0:
[----:B------:R-:W-:-:S00]  /*02e0*/  BRA `(.L_x_0) ;  /* 0xfffffffc00fc7947 */ /* 0x000fc0000383ffff */
[----:B------:R-:W-:-:S00]  /*02f0*/  NOP ;  /* 0x0000000000007918 */ /* 0x000fc00000000000 */
        /* <DEDUP_REMOVED lines=8> */
.L_x_1:


//--------------------- .nv.global.init           --------------------------
	.section	.nv.global.init,"aw",@progbits
.nv.global.init:
	.type		_$_str,@object
	.size		_$_str,(_$_str_$_2 - _$_str)
_$_str:
        /*0000*/ 	.byte	0x5f, 0x5f, 0x43, 0x55, 0x44, 0x41, 0x5f, 0x46, 0x54, 0x5a, 0x00
	.type		_$_str_$_2,@object
	.size		_$_str_$_2,(.L_1 - _$_str_$_2)
_$_str_$_2:
        /*000b*/ 	.byte	0x5f, 0x5f, 0x43, 0x55, 0x44, 0x41, 0x5f, 0x50, 0x52, 0x45, 0x43, 0x5f, 0x53, 0x51, 0x52, 0x54
        /*001b*/ 	.byte	0x00
.L_1:


//--------------------- .nv.constant0.triton_poi_fused__native_batch_norm_legit_no_training_relu_11 --------------------------
	.section	.nv.constant0.triton_poi_fused__native_batch_norm_legit_no_training_relu_11,"a",@progbits
	.sectionflags	@""
	.align	4
.nv.constant0.triton_poi_fused__native_batch_norm_legit_no_training_relu_11:
	.zero		580
